//
// Generated by NVIDIA NVVM Compiler
//
// Compiler Build ID: CL-36424714
// Cuda compilation tools, release 13.0, V13.0.88
// Based on NVVM 20.0.0
//

.version 9.0
.target sm_100
.address_size 64

	// .globl	_Z16optimized_kernelPKfS0_Pfi

.visible .entry _Z16optimized_kernelPKfS0_Pfi(
	.param .u64 .ptr .align 1 _Z16optimized_kernelPKfS0_Pfi_param_0,
	.param .u64 .ptr .align 1 _Z16optimized_kernelPKfS0_Pfi_param_1,
	.param .u64 .ptr .align 1 _Z16optimized_kernelPKfS0_Pfi_param_2,
	.param .u32 _Z16optimized_kernelPKfS0_Pfi_param_3
)
{
	.reg .pred 	%p<2>;
	.reg .b32 	%r<16>;
	.reg .b32 	%f<55>;
	.reg .b64 	%rd<11>;

	ld.param.u64 	%rd1, [_Z16optimized_kernelPKfS0_Pfi_param_0];
	ld.param.u64 	%rd2, [_Z16optimized_kernelPKfS0_Pfi_param_1];
	ld.param.u64 	%rd3, [_Z16optimized_kernelPKfS0_Pfi_param_2];
	ld.param.u32 	%r2, [_Z16optimized_kernelPKfS0_Pfi_param_3];
	mov.u32 	%r3, %ctaid.x;
	mov.u32 	%r4, %ntid.x;
	mov.u32 	%r5, %tid.x;
	mad.lo.s32 	%r6, %r3, %r4, %r5;
	shl.b32 	%r1, %r6, 2;
	or.b32  	%r7, %r1, 3;
	setp.ge.s32 	%p1, %r7, %r2;
	@%p1 bra 	$L__BB0_2;
	cvta.to.global.u64 	%rd4, %rd1;
	cvta.to.global.u64 	%rd5, %rd2;
	cvta.to.global.u64 	%rd6, %rd3;
	mul.wide.s32 	%rd7, %r1, 4;
	add.s64 	%rd8, %rd4, %rd7;
	ld.global.nc.v4.f32 	{%f1, %f2, %f3, %f4}, [%rd8];
	add.s64 	%rd9, %rd5, %rd7;
	ld.global.nc.v4.f32 	{%f5, %f6, %f7, %f8}, [%rd9];
	mul.f32 	%f9, %f1, %f5;
	mul.f32 	%f10, %f2, %f6;
	mul.f32 	%f11, %f3, %f7;
	mul.f32 	%f12, %f4, %f8;
	fma.rn.f32 	%f13, %f9, 0f3BBB989D, 0f3F000000;
	cvt.sat.f32.f32 	%f14, %f13;
	mov.f32 	%f15, 0f4B400001;
	mov.f32 	%f16, 0f437C0000;
	fma.rm.f32 	%f17, %f14, %f16, %f15;
	add.f32 	%f18, %f17, 0fCB40007F;
	neg.f32 	%f19, %f18;
	fma.rn.f32 	%f20, %f9, 0f3FB8AA3B, %f19;
	fma.rn.f32 	%f21, %f9, 0f32A57060, %f20;
	mov.b32 	%r8, %f17;
	shl.b32 	%r9, %r8, 23;
	mov.b32 	%f22, %r9;
	ex2.approx.ftz.f32 	%f23, %f21;
	mul.f32 	%f24, %f23, %f22;
	fma.rn.f32 	%f25, %f10, 0f3BBB989D, 0f3F000000;
	cvt.sat.f32.f32 	%f26, %f25;
	fma.rm.f32 	%f27, %f26, %f16, %f15;
	add.f32 	%f28, %f27, 0fCB40007F;
	neg.f32 	%f29, %f28;
	fma.rn.f32 	%f30, %f10, 0f3FB8AA3B, %f29;
	fma.rn.f32 	%f31, %f10, 0f32A57060, %f30;
	mov.b32 	%r10, %f27;
	shl.b32 	%r11, %r10, 23;
	mov.b32 	%f32, %r11;
	ex2.approx.ftz.f32 	%f33, %f31;
	mul.f32 	%f34, %f33, %f32;
	fma.rn.f32 	%f35, %f11, 0f3BBB989D, 0f3F000000;
	cvt.sat.f32.f32 	%f36, %f35;
	fma.rm.f32 	%f37, %f36, %f16, %f15;
	add.f32 	%f38, %f37, 0fCB40007F;
	neg.f32 	%f39, %f38;
	fma.rn.f32 	%f40, %f11, 0f3FB8AA3B, %f39;
	fma.rn.f32 	%f41, %f11, 0f32A57060, %f40;
	mov.b32 	%r12, %f37;
	shl.b32 	%r13, %r12, 23;
	mov.b32 	%f42, %r13;
	ex2.approx.ftz.f32 	%f43, %f41;
	mul.f32 	%f44, %f43, %f42;
	fma.rn.f32 	%f45, %f12, 0f3BBB989D, 0f3F000000;
	cvt.sat.f32.f32 	%f46, %f45;
	fma.rm.f32 	%f47, %f46, %f16, %f15;
	add.f32 	%f48, %f47, 0fCB40007F;
	neg.f32 	%f49, %f48;
	fma.rn.f32 	%f50, %f12, 0f3FB8AA3B, %f49;
	fma.rn.f32 	%f51, %f12, 0f32A57060, %f50;
	mov.b32 	%r14, %f47;
	shl.b32 	%r15, %r14, 23;
	mov.b32 	%f52, %r15;
	ex2.approx.ftz.f32 	%f53, %f51;
	mul.f32 	%f54, %f53, %f52;
	add.s64 	%rd10, %rd6, %rd7;
	st.global.v4.f32 	[%rd10], {%f24, %f34, %f44, %f54};
$L__BB0_2:
	ret;

}


// ===== COMPILED SASS (sm_100) =====

	.target	sm_100

	.elftype	@"ET_EXEC"


//--------------------- .note.nv.tkinfo           --------------------------
	.section	.note.nv.tkinfo,"",@"SHT_NOTE"
	.sectionflags	@"SHF_NOTE_NV_TKINFO"
	.tkinfo
        /*0018*/ 	.word	0x00000002
        /*0030*/ 	.string	""
        /*0030*/ 	.string	"ptxas"
        /*0030*/ 	.string	"Cuda compilation tools, release 13.0, V13.0.88"
        /*0030*/ 	.string	"Build cuda_13.0.r13.0/compiler.36424714_0"
        /*0030*/ 	.string	"-arch sm_100 -m 64 "



//--------------------- .note.nv.cuinfo           --------------------------
	.section	.note.nv.cuinfo,"",@"SHT_NOTE"
	.sectionflags	@"SHF_NOTE_NV_CUINFO"
        /*0018*/ 	.short	0x0002
        /*001a*/ 	.short	0x0064
        /*001c*/ 	.short	0x0082
	.zero		2


//--------------------- .nv.info                  --------------------------
	.section	.nv.info,"",@"SHT_CUDA_INFO"
	.align	4


	//----- nvinfo : EIATTR_REGCOUNT
	.align		4
        /*0000*/ 	.byte	0x04, 0x2f
        /*0002*/ 	.short	(.L_1 - .L_0)
	.align		4
.L_0:
        /*0004*/ 	.word	index@(_Z16optimized_kernelPKfS0_Pfi)
        /*0008*/ 	.word	0x00000012


	//----- nvinfo : EIATTR_FRAME_SIZE
	.align		4
.L_1:
        /*000c*/ 	.byte	0x04, 0x11
        /*000e*/ 	.short	(.L_3 - .L_2)
	.align		4
.L_2:
        /*0010*/ 	.word	index@(_Z16optimized_kernelPKfS0_Pfi)
        /*0014*/ 	.word	0x00000000


	//----- nvinfo : EIATTR_MIN_STACK_SIZE
	.align		4
.L_3:
        /*0018*/ 	.byte	0x04, 0x12
        /*001a*/ 	.short	(.L_5 - .L_4)
	.align		4
.L_4:
        /*001c*/ 	.word	index@(_Z16optimized_kernelPKfS0_Pfi)
        /*0020*/ 	.word	0x00000000
.L_5:


//--------------------- .nv.compat                --------------------------
	.section	.nv.compat,"",@"SHT_CUDA_COMPAT_INFO"
	.align	4
        /*0000*/ 	.byte	0x02, 0x09, 0x00, 0x00, 0x02, 0x02, 0x01, 0x00, 0x02, 0x05, 0x05, 0x00, 0x03, 0x07, 0x01, 0x01
        /*0010*/ 	.byte	0x02, 0x03, 0x00, 0x00, 0x02, 0x06, 0x01, 0x00, 0x04, 0x0b, 0x08, 0x00, 0x09, 0x00, 0x00, 0x00
        /*0020*/ 	.byte	0x00, 0x00, 0x00, 0x00


//--------------------- .nv.info._Z16optimized_kernelPKfS0_Pfi --------------------------
	.section	.nv.info._Z16optimized_kernelPKfS0_Pfi,"",@"SHT_CUDA_INFO"
	.sectionflags	@""
	.align	4


	//----- nvinfo : EIATTR_CUDA_API_VERSION
	.align		4
        /*0000*/ 	.byte	0x04, 0x37
        /*0002*/ 	.short	(.L_7 - .L_6)
.L_6:
        /*0004*/ 	.word	0x00000082


	//----- nvinfo : EIATTR_KPARAM_INFO
	.align		4
.L_7:
        /*0008*/ 	.byte	0x04, 0x17
        /*000a*/ 	.short	(.L_9 - .L_8)
.L_8:
        /*000c*/ 	.word	0x00000000
        /*0010*/ 	.short	0x0003
        /*0012*/ 	.short	0x0018
        /*0014*/ 	.byte	0x00, 0xf0, 0x11, 0x00


	//----- nvinfo : EIATTR_KPARAM_INFO
	.align		4
.L_9:
        /*0018*/ 	.byte	0x04, 0x17
        /*001a*/ 	.short	(.L_11 - .L_10)
.L_10:
        /*001c*/ 	.word	0x00000000
        /*0020*/ 	.short	0x0002
        /*0022*/ 	.short	0x0010
        /*0024*/ 	.byte	0x00, 0xf5, 0x21, 0x00


	//----- nvinfo : EIATTR_KPARAM_INFO
	.align		4
.L_11:
        /*0028*/ 	.byte	0x04, 0x17
        /*002a*/ 	.short	(.L_13 - .L_12)
.L_12:
        /*002c*/ 	.word	0x00000000
        /*0030*/ 	.short	0x0001
        /*0032*/ 	.short	0x0008
        /*0034*/ 	.byte	0x00, 0xf5, 0x21, 0x00


	//----- nvinfo : EIATTR_KPARAM_INFO
	.align		4
.L_13:
        /*0038*/ 	.byte	0x04, 0x17
        /*003a*/ 	.short	(.L_15 - .L_14)
.L_14:
        /*003c*/ 	.word	0x00000000
        /*0040*/ 	.short	0x0000
        /*0042*/ 	.short	0x0000
        /*0044*/ 	.byte	0x00, 0xf5, 0x21, 0x00


	//----- nvinfo : EIATTR_SPARSE_MMA_MASK
	.align		4
.L_15:
        /*0048*/ 	.byte	0x03, 0x50
        /*004a*/ 	.short	0x0000


	//----- nvinfo : EIATTR_MAXREG_COUNT
	.align		4
        /*004c*/ 	.byte	0x03, 0x1b
        /*004e*/ 	.short	0x00ff


	//----- nvinfo : EIATTR_MERCURY_ISA_VERSION
	.align		4
        /*0050*/ 	.byte	0x03, 0x5f
        /*0052*/ 	.short	0x0101


	//----- nvinfo : EIATTR_VRC_CTA_INIT_COUNT
	.align		4
        /*0054*/ 	.byte	0x02, 0x4a
	.zero		1
	.zero		1


	//----- nvinfo : EIATTR_EXIT_INSTR_OFFSETS
	.align		4
        /*0058*/ 	.byte	0x04, 0x1c
        /*005a*/ 	.short	(.L_17 - .L_16)


	//   ....[0]....
.L_16:
        /*005c*/ 	.word	0x00000090


	//   ....[1]....
        /*0060*/ 	.word	0x000003a0


	//----- nvinfo : EIATTR_CBANK_PARAM_SIZE
	.align		4
.L_17:
        /*0064*/ 	.byte	0x03, 0x19
        /*0066*/ 	.short	0x001c


	//----- nvinfo : EIATTR_PARAM_CBANK
	.align		4
        /*0068*/ 	.byte	0x04, 0x0a
        /*006a*/ 	.short	(.L_19 - .L_18)
	.align		4
.L_18:
        /*006c*/ 	.word	index@(.nv.constant0._Z16optimized_kernelPKfS0_Pfi)
        /*0070*/ 	.short	0x0380
        /*0072*/ 	.short	0x001c


	//----- nvinfo : EIATTR_SW_WAR
	.align		4
.L_19:
        /*0074*/ 	.byte	0x04, 0x36
        /*0076*/ 	.short	(.L_21 - .L_20)
.L_20:
        /*0078*/ 	.word	0x00000008
.L_21:


//--------------------- .nv.callgraph             --------------------------
	.section	.nv.callgraph,"",@"SHT_CUDA_CALLGRAPH"
	.align	4
	.sectionentsize	8
	.align		4
        /*0000*/ 	.word	0x00000000
	.align		4
        /*0004*/ 	.word	0xffffffff
	.align		4
        /*0008*/ 	.word	0x00000000
	.align		4
        /*000c*/ 	.word	0xfffffffe
	.align		4
        /*0010*/ 	.word	0x00000000
	.align		4
        /*0014*/ 	.word	0xfffffffd
	.align		4
        /*0018*/ 	.word	0x00000000
	.align		4
        /*001c*/ 	.word	0xfffffffc


//--------------------- .text._Z16optimized_kernelPKfS0_Pfi --------------------------
	.section	.text._Z16optimized_kernelPKfS0_Pfi,"ax",@progbits
	.align	128
        .global         _Z16optimized_kernelPKfS0_Pfi
        .type           _Z16optimized_kernelPKfS0_Pfi,@function
        .size           _Z16optimized_kernelPKfS0_Pfi,(.L_x_1 - _Z16optimized_kernelPKfS0_Pfi)
        .other          _Z16optimized_kernelPKfS0_Pfi,@"STO_CUDA_ENTRY STV_DEFAULT"
_Z16optimized_kernelPKfS0_Pfi:
.text._Z16optimized_kernelPKfS0_Pfi:
[----:B------:R-:W-:Y:S01]  /*0000*/  LDC R1, c[0x0][0x37c] ;  /* 0x0000df00ff017b82 */ /* 0x000fe20000000800 */
[----:B------:R-:W0:Y:S07]  /*0010*/  S2R R3, SR_TID.X ;  /* 0x0000000000037919 */ /* 0x000e2e0000002100 */
[----:B------:R-:W0:Y:S01]  /*0020*/  S2UR UR4, SR_CTAID.X ;  /* 0x00000000000479c3 */ /* 0x000e220000002500 */
[----:B------:R-:W1:Y:S07]  /*0030*/  LDCU UR5, c[0x0][0x398] ;  /* 0x00007300ff0577ac */ /* 0x000e6e0008000800 */
[----:B------:R-:W0:Y:S02]  /*0040*/  LDC R0, c[0x0][0x360] ;  /* 0x0000d800ff007b82 */ /* 0x000e240000000800 */
[----:B0-----:R-:W-:-:S05]  /*0050*/  IMAD R0, R0, UR4, R3 ;  /* 0x0000000400007c24 */ /* 0x001fca000f8e0203 */
[----:B------:R-:W-:-:S04]  /*0060*/  SHF.L.U32 R0, R0, 0x2, RZ ;  /* 0x0000000200007819 */ /* 0x000fc800000006ff */
[----:B------:R-:W-:-:S04]  /*0070*/  IADD3 R2, PT, PT, R0, 0x3, RZ ;  /* 0x0000000300027810 */ /* 0x000fc80007ffe0ff */
[----:B-1----:R-:W-:-:S13]  /*0080*/  ISETP.GE.AND P0, PT, R2, UR5, PT ;  /* 0x0000000502007c0c */ /* 0x002fda000bf06270 */
[----:B------:R-:W-:Y:S05]  /*0090*/  @P0 EXIT ;  /* 0x000000000000094d */ /* 0x000fea0003800000 */
[----:B------:R-:W0:Y:S01]  /*00a0*/  LDC.64 R6, c[0x0][0x380] ;  /* 0x0000e000ff067b82 */ /* 0x000e220000000a00 */
[----:B------:R-:W1:Y:S07]  /*00b0*/  LDCU.64 UR4, c[0x0][0x358] ;  /* 0x00006b00ff0477ac */ /* 0x000e6e0008000a00 */
[----:B------:R-:W2:Y:S01]  /*00c0*/  LDC.64 R8, c[0x0][0x388] ;  /* 0x0000e200ff087b82 */ /* 0x000ea20000000a00 */
[----:B0-----:R-:W-:-:S06]  /*00d0*/  IMAD.WIDE R6, R0, 0x4, R6 ;  /* 0x0000000400067825 */ /* 0x001fcc00078e0206 */
[----:B-1----:R-:W3:Y:S01]  /*00e0*/  LDG.E.128.CONSTANT R4, desc[UR4][R6.64] ;  /* 0x0000000406047981 */ /* 0x002ee2000c1e9d00 */
[----:B--2---:R-:W-:-:S06]  /*00f0*/  IMAD.WIDE R8, R0, 0x4, R8 ;  /* 0x0000000400087825 */ /* 0x004fcc00078e0208 */
[----:B------:R-:W3:Y:S01]  /*0100*/  LDG.E.128.CONSTANT R8, desc[UR4][R8.64] ;  /* 0x0000000408087981 */ /* 0x000ee2000c1e9d00 */
[----:B------:R-:W-:Y:S01]  /*0110*/  HFMA2 R14, -RZ, RZ, 0.96630859375, -0.0022525787353515625 ;  /* 0x3bbb989dff0e7431 */ /* 0x000fe200000001ff */
[----:B------:R-:W-:Y:S01]  /*0120*/  MOV R15, 0x437c0000 ;  /* 0x437c0000000f7802 */ /* 0x000fe20000000f00 */
[----:B---3--:R-:W-:-:S04]  /*0130*/  FMUL R2, R4, R8 ;  /* 0x0000000804027220 */ /* 0x008fc80000400000 */
[----:B------:R-:W-:-:S04]  /*0140*/  FFMA.SAT R4, R2, R14, 0.5 ;  /* 0x3f00000002047423 */ /* 0x000fc8000000200e */
[----:B------:R-:W-:Y:S01]  /*0150*/  FFMA.RM R4, R4, R15, 12582913 ;  /* 0x4b40000104047423 */ /* 0x000fe2000000400f */
[----:B------:R-:W-:-:S03]  /*0160*/  FMUL R3, R5, R9 ;  /* 0x0000000905037220 */ /* 0x000fc60000400000 */
[----:B------:R-:W-:Y:S01]  /*0170*/  FADD R13, R4, -12583039 ;  /* 0xcb40007f040d7421 */ /* 0x000fe20000000000 */
[----:B------:R-:W-:-:S03]  /*0180*/  FMUL R10, R6, R10 ;  /* 0x0000000a060a7220 */ /* 0x000fc60000400000 */
[C---:B------:R-:W-:Y:S01]  /*0190*/  FFMA R13, R2.reuse, 1.4426950216293334961, -R13 ;  /* 0x3fb8aa3b020d7823 */ /* 0x040fe2000000080d */
[-C--:B------:R-:W-:Y:S01]  /*01a0*/  FFMA.SAT R5, R3, R14.reuse, 0.5 ;  /* 0x3f00000003057423 */ /* 0x080fe2000000200e */
[----:B------:R-:W-:Y:S02]  /*01b0*/  FMUL R11, R7, R11 ;  /* 0x0000000b070b7220 */ /* 0x000fe40000400000 */
[----:B------:R-:W-:Y:S01]  /*01c0*/  FFMA R13, R2, 1.925963033500011079e-08, R13 ;  /* 0x32a57060020d7823 */ /* 0x000fe2000000000d */
[-C--:B------:R-:W-:Y:S01]  /*01d0*/  FFMA.SAT R2, R10, R14.reuse, 0.5 ;  /* 0x3f0000000a027423 */ /* 0x080fe2000000200e */
[-C--:B------:R-:W-:Y:S01]  /*01e0*/  FFMA.RM R5, R5, R15.reuse, 12582913 ;  /* 0x4b40000105057423 */ /* 0x080fe2000000400f */
[----:B------:R-:W-:Y:S02]  /*01f0*/  FFMA.SAT R7, R11, R14, 0.5 ;  /* 0x3f0000000b077423 */ /* 0x000fe4000000200e */
[-C--:B------:R-:W-:Y:S01]  /*0200*/  FFMA.RM R9, R2, R15.reuse, 12582913 ;  /* 0x4b40000102097423 */ /* 0x080fe2000000400f */
[----:B------:R-:W-:Y:S01]  /*0210*/  FADD R8, R5, -12583039 ;  /* 0xcb40007f05087421 */ /* 0x000fe20000000000 */
[----:B------:R-:W-:-:S02]  /*0220*/  FFMA.RM R12, R7, R15, 12582913 ;  /* 0x4b400001070c7423 */ /* 0x000fc4000000400f */
[----:B------:R-:W-:Y:S01]  /*0230*/  FADD R7, R9, -12583039 ;  /* 0xcb40007f09077421 */ /* 0x000fe20000000000 */
[C---:B------:R-:W-:Y:S01]  /*0240*/  FFMA R8, R3.reuse, 1.4426950216293334961, -R8 ;  /* 0x3fb8aa3b03087823 */ /* 0x040fe20000000808 */
[----:B------:R-:W-:Y:S02]  /*0250*/  FADD R14, R12, -12583039 ;  /* 0xcb40007f0c0e7421 */ /* 0x000fe40000000000 */
[C---:B------:R-:W-:Y:S01]  /*0260*/  FFMA R7, R10.reuse, 1.4426950216293334961, -R7 ;  /* 0x3fb8aa3b0a077823 */ /* 0x040fe20000000807 */
[----:B------:R-:W-:Y:S01]  /*0270*/  FFMA R8, R3, 1.925963033500011079e-08, R8 ;  /* 0x32a5706003087823 */ /* 0x000fe20000000008 */
[C---:B------:R-:W-:Y:S01]  /*0280*/  FFMA R14, R11.reuse, 1.4426950216293334961, -R14 ;  /* 0x3fb8aa3b0b0e7823 */ /* 0x040fe2000000080e */
[----:B------:R-:W0:Y:S01]  /*0290*/  LDC.64 R2, c[0x0][0x390] ;  /* 0x0000e400ff027b82 */ /* 0x000e220000000a00 */
[----:B------:R-:W-:Y:S02]  /*02a0*/  FFMA R10, R10, 1.925963033500011079e-08, R7 ;  /* 0x32a570600a0a7823 */ /* 0x000fe40000000007 */
[----:B------:R-:W-:Y:S01]  /*02b0*/  FFMA R14, R11, 1.925963033500011079e-08, R14 ;  /* 0x32a570600b0e7823 */ /* 0x000fe2000000000e */
[----:B------:R-:W1:Y:S08]  /*02c0*/  MUFU.EX2 R6, R13 ;  /* 0x0000000d00067308 */ /* 0x000e700000000800 */
[----:B------:R-:W2:Y:S08]  /*02d0*/  MUFU.EX2 R8, R8 ;  /* 0x0000000800087308 */ /* 0x000eb00000000800 */
[----:B------:R-:W3:Y:S08]  /*02e0*/  MUFU.EX2 R11, R14 ;  /* 0x0000000e000b7308 */ /* 0x000ef00000000800 */
[----:B------:R-:W4:Y:S01]  /*02f0*/  MUFU.EX2 R10, R10 ;  /* 0x0000000a000a7308 */ /* 0x000f220000000800 */
[----:B------:R-:W-:-:S02]  /*0300*/  SHF.L.U32 R7, R4, 0x17, RZ ;  /* 0x0000001704077819 */ /* 0x000fc400000006ff */
[----:B------:R-:W-:Y:S02]  /*0310*/  SHF.L.U32 R5, R5, 0x17, RZ ;  /* 0x0000001705057819 */ /* 0x000fe400000006ff */
[----:B------:R-:W-:Y:S02]  /*0320*/  SHF.L.U32 R12, R12, 0x17, RZ ;  /* 0x000000170c0c7819 */ /* 0x000fe400000006ff */
[----:B------:R-:W-:Y:S01]  /*0330*/  SHF.L.U32 R9, R9, 0x17, RZ ;  /* 0x0000001709097819 */ /* 0x000fe200000006ff */
[----:B-1----:R-:W-:Y:S01]  /*0340*/  FMUL R4, R7, R6 ;  /* 0x0000000607047220 */ /* 0x002fe20000400000 */
[----:B0-----:R-:W-:-:S04]  /*0350*/  IMAD.WIDE R2, R0, 0x4, R2 ;  /* 0x0000000400027825 */ /* 0x001fc800078e0202 */
[----:B--2---:R-:W-:Y:S01]  /*0360*/  FMUL R5, R5, R8 ;  /* 0x0000000805057220 */ /* 0x004fe20000400000 */
[----:B---3--:R-:W-:Y:S01]  /*0370*/  FMUL R7, R12, R11 ;  /* 0x0000000b0c077220 */ /* 0x008fe20000400000 */
[----:B----4-:R-:W-:-:S05]  /*0380*/  FMUL R6, R9, R10 ;  /* 0x0000000a09067220 */ /* 0x010fca0000400000 */
[----:B------:R-:W-:Y:S01]  /*0390*/  STG.E.128 desc[UR4][R2.64], R4 ;  /* 0x0000000402007986 */ /* 0x000fe2000c101d04 */
[----:B------:R-:W-:Y:S05]  /*03a0*/  EXIT ;  /* 0x000000000000794d */ /* 0x000fea0003800000 */
.L_x_0:
[----:B------:R-:W-:-:S00]  /*03b0*/  BRA `(.L_x_0) ;  /* 0xfffffffc00fc7947 */ /* 0x000fc0000383ffff */
[----:B------:R-:W-:-:S00]  /*03c0*/  NOP ;  /* 0x0000000000007918 */ /* 0x000fc00000000000 */
        /* <DEDUP_REMOVED lines=11> */
.L_x_1:


//--------------------- .nv.shared.reserved.0     --------------------------
	.section	.nv.shared.reserved.0,"aw",@nobits
	.weak		__nv_reservedSMEM_offset_0_alias
	.size		__nv_reservedSMEM_offset_0_alias, 0, 64
	.other		__nv_reservedSMEM_offset_0_alias,@"STO_CUDA_RESERVED_SHARED STV_DEFAULT"
__nv_reservedSMEM_offset_0_alias:
	.zero		0
	.zero		64


//--------------------- .nv.constant0._Z16optimized_kernelPKfS0_Pfi --------------------------
	.section	.nv.constant0._Z16optimized_kernelPKfS0_Pfi,"a",@progbits
	.sectionflags	@""
	.align	4
.nv.constant0._Z16optimized_kernelPKfS0_Pfi:
	.zero		924


//--------------------- SYMBOLS --------------------------

	.type		.nv.reservedSmem.offset0,@object
	.size		.nv.reservedSmem.offset0,0x4
